//
// Generated by NVIDIA NVVM Compiler
//
// Compiler Build ID: CL-36424714
// Cuda compilation tools, release 13.0, V13.0.88
// Based on NVVM 20.0.0
//

.version 9.0
.target sm_100
.address_size 64

	// .globl	_Z6matmulPfS_S_i
// _ZZ6matmulPfS_S_iE5Mtile has been demoted
// _ZZ6matmulPfS_S_iE5Ntile has been demoted

.visible .entry _Z6matmulPfS_S_i(
	.param .u64 .ptr .align 1 _Z6matmulPfS_S_i_param_0,
	.param .u64 .ptr .align 1 _Z6matmulPfS_S_i_param_1,
	.param .u64 .ptr .align 1 _Z6matmulPfS_S_i_param_2,
	.param .u32 _Z6matmulPfS_S_i_param_3
)
{
	.reg .pred 	%p<3>;
	.reg .b32 	%r<20>;
	.reg .b32 	%f<54>;
	.reg .b64 	%rd<32>;
	// demoted variable
	.shared .align 4 .b8 _ZZ6matmulPfS_S_iE5Mtile[1024];
	// demoted variable
	.shared .align 4 .b8 _ZZ6matmulPfS_S_iE5Ntile[1024];
	ld.param.u64 	%rd12, [_Z6matmulPfS_S_i_param_0];
	ld.param.u64 	%rd13, [_Z6matmulPfS_S_i_param_1];
	ld.param.u64 	%rd14, [_Z6matmulPfS_S_i_param_2];
	ld.param.u32 	%r5, [_Z6matmulPfS_S_i_param_3];
	setp.lt.u32 	%p1, %r5, 16;
	@%p1 bra 	$L__BB0_3;
	mov.u32 	%r6, %tid.x;
	mov.u32 	%r7, %tid.y;
	mov.u32 	%r8, %ctaid.x;
	shl.b32 	%r9, %r8, 4;
	add.s32 	%r10, %r9, %r6;
	cvt.s64.s32 	%rd16, %r5;
	cvta.to.global.u64 	%rd17, %rd14;
	mov.u32 	%r11, %ctaid.y;
	shl.b32 	%r12, %r11, 4;
	add.s32 	%r13, %r12, %r7;
	mul.lo.s32 	%r14, %r5, %r13;
	add.s32 	%r15, %r14, %r10;
	mul.wide.s32 	%rd18, %r15, 4;
	add.s64 	%rd1, %rd17, %rd18;
	cvt.s64.s32 	%rd19, %r14;
	cvt.u64.u32 	%rd20, %r6;
	add.s64 	%rd21, %rd19, %rd20;
	shl.b32 	%r16, %r7, 6;
	mov.u32 	%r17, _ZZ6matmulPfS_S_iE5Mtile;
	add.s32 	%r1, %r17, %r16;
	shl.b32 	%r18, %r6, 2;
	add.s32 	%r2, %r1, %r18;
	cvt.u64.u32 	%rd22, %r7;
	cvt.s64.s32 	%rd23, %r10;
	mov.u32 	%r19, _ZZ6matmulPfS_S_iE5Ntile;
	add.s32 	%r4, %r19, %r18;
	add.s32 	%r3, %r4, %r16;
	shl.b64 	%rd24, %rd21, 2;
	cvta.to.global.u64 	%rd25, %rd12;
	add.s64 	%rd30, %rd25, %rd24;
	mad.lo.s64 	%rd26, %rd16, %rd22, %rd23;
	shl.b64 	%rd27, %rd26, 2;
	cvta.to.global.u64 	%rd28, %rd13;
	add.s64 	%rd29, %rd28, %rd27;
	mul.wide.s32 	%rd4, %r5, 64;
	shr.u64 	%rd5, %rd16, 4;
	mov.f32 	%f53, 0f00000000;
	mov.b64 	%rd31, 0;
$L__BB0_2:
	ld.global.f32 	%f4, [%rd30];
	st.shared.f32 	[%r2], %f4;
	ld.global.f32 	%f5, [%rd29];
	st.shared.f32 	[%r3], %f5;
	bar.sync 	0;
	ld.shared.f32 	%f6, [%r1];
	ld.shared.f32 	%f7, [%r4];
	fma.rn.f32 	%f8, %f6, %f7, %f53;
	bar.sync 	0;
	ld.shared.f32 	%f9, [%r1+4];
	ld.shared.f32 	%f10, [%r4+64];
	fma.rn.f32 	%f11, %f9, %f10, %f8;
	bar.sync 	0;
	ld.shared.f32 	%f12, [%r1+8];
	ld.shared.f32 	%f13, [%r4+128];
	fma.rn.f32 	%f14, %f12, %f13, %f11;
	bar.sync 	0;
	ld.shared.f32 	%f15, [%r1+12];
	ld.shared.f32 	%f16, [%r4+192];
	fma.rn.f32 	%f17, %f15, %f16, %f14;
	bar.sync 	0;
	ld.shared.f32 	%f18, [%r1+16];
	ld.shared.f32 	%f19, [%r4+256];
	fma.rn.f32 	%f20, %f18, %f19, %f17;
	bar.sync 	0;
	ld.shared.f32 	%f21, [%r1+20];
	ld.shared.f32 	%f22, [%r4+320];
	fma.rn.f32 	%f23, %f21, %f22, %f20;
	bar.sync 	0;
	ld.shared.f32 	%f24, [%r1+24];
	ld.shared.f32 	%f25, [%r4+384];
	fma.rn.f32 	%f26, %f24, %f25, %f23;
	bar.sync 	0;
	ld.shared.f32 	%f27, [%r1+28];
	ld.shared.f32 	%f28, [%r4+448];
	fma.rn.f32 	%f29, %f27, %f28, %f26;
	bar.sync 	0;
	ld.shared.f32 	%f30, [%r1+32];
	ld.shared.f32 	%f31, [%r4+512];
	fma.rn.f32 	%f32, %f30, %f31, %f29;
	bar.sync 	0;
	ld.shared.f32 	%f33, [%r1+36];
	ld.shared.f32 	%f34, [%r4+576];
	fma.rn.f32 	%f35, %f33, %f34, %f32;
	bar.sync 	0;
	ld.shared.f32 	%f36, [%r1+40];
	ld.shared.f32 	%f37, [%r4+640];
	fma.rn.f32 	%f38, %f36, %f37, %f35;
	bar.sync 	0;
	ld.shared.f32 	%f39, [%r1+44];
	ld.shared.f32 	%f40, [%r4+704];
	fma.rn.f32 	%f41, %f39, %f40, %f38;
	bar.sync 	0;
	ld.shared.f32 	%f42, [%r1+48];
	ld.shared.f32 	%f43, [%r4+768];
	fma.rn.f32 	%f44, %f42, %f43, %f41;
	bar.sync 	0;
	ld.shared.f32 	%f45, [%r1+52];
	ld.shared.f32 	%f46, [%r4+832];
	fma.rn.f32 	%f47, %f45, %f46, %f44;
	bar.sync 	0;
	ld.shared.f32 	%f48, [%r1+56];
	ld.shared.f32 	%f49, [%r4+896];
	fma.rn.f32 	%f50, %f48, %f49, %f47;
	bar.sync 	0;
	ld.shared.f32 	%f51, [%r1+60];
	ld.shared.f32 	%f52, [%r4+960];
	fma.rn.f32 	%f53, %f51, %f52, %f50;
	bar.sync 	0;
	st.global.f32 	[%rd1], %f53;
	add.s64 	%rd31, %rd31, 1;
	add.s64 	%rd30, %rd30, 64;
	add.s64 	%rd29, %rd29, %rd4;
	setp.gt.u64 	%p2, %rd5, %rd31;
	@%p2 bra 	$L__BB0_2;
$L__BB0_3:
	ret;

}


// ===== COMPILED SASS (sm_100) =====

	.target	sm_100

	.elftype	@"ET_EXEC"


//--------------------- .note.nv.tkinfo           --------------------------
	.section	.note.nv.tkinfo,"",@"SHT_NOTE"
	.sectionflags	@"SHF_NOTE_NV_TKINFO"
	.tkinfo
        /*0018*/ 	.word	0x00000002
        /*0030*/ 	.string	""
        /*0030*/ 	.string	"ptxas"
        /*0030*/ 	.string	"Cuda compilation tools, release 13.0, V13.0.88"
        /*0030*/ 	.string	"Build cuda_13.0.r13.0/compiler.36424714_0"
        /*0030*/ 	.string	"-arch sm_100 -m 64 "



//--------------------- .note.nv.cuinfo           --------------------------
	.section	.note.nv.cuinfo,"",@"SHT_NOTE"
	.sectionflags	@"SHF_NOTE_NV_CUINFO"
        /*0018*/ 	.short	0x0002
        /*001a*/ 	.short	0x0064
        /*001c*/ 	.short	0x0082
	.zero		2


//--------------------- .nv.info                  --------------------------
	.section	.nv.info,"",@"SHT_CUDA_INFO"
	.align	4


	//----- nvinfo : EIATTR_REGCOUNT
	.align		4
        /*0000*/ 	.byte	0x04, 0x2f
        /*0002*/ 	.short	(.L_1 - .L_0)
	.align		4
.L_0:
        /*0004*/ 	.word	index@(_Z6matmulPfS_S_i)
        /*0008*/ 	.word	0x0000001f


	//----- nvinfo : EIATTR_FRAME_SIZE
	.align		4
.L_1:
        /*000c*/ 	.byte	0x04, 0x11
        /*000e*/ 	.short	(.L_3 - .L_2)
	.align		4
.L_2:
        /*0010*/ 	.word	index@(_Z6matmulPfS_S_i)
        /*0014*/ 	.word	0x00000000


	//----- nvinfo : EIATTR_MIN_STACK_SIZE
	.align		4
.L_3:
        /*0018*/ 	.byte	0x04, 0x12
        /*001a*/ 	.short	(.L_5 - .L_4)
	.align		4
.L_4:
        /*001c*/ 	.word	index@(_Z6matmulPfS_S_i)
        /*0020*/ 	.word	0x00000000
.L_5:


//--------------------- .nv.compat                --------------------------
	.section	.nv.compat,"",@"SHT_CUDA_COMPAT_INFO"
	.align	4
        /*0000*/ 	.byte	0x02, 0x09, 0x00, 0x00, 0x02, 0x02, 0x01, 0x00, 0x02, 0x05, 0x05, 0x00, 0x03, 0x07, 0x01, 0x01
        /*0010*/ 	.byte	0x02, 0x03, 0x00, 0x00, 0x02, 0x06, 0x01, 0x00, 0x04, 0x0b, 0x08, 0x00, 0x09, 0x00, 0x00, 0x00
        /*0020*/ 	.byte	0x00, 0x00, 0x00, 0x00


//--------------------- .nv.info._Z6matmulPfS_S_i --------------------------
	.section	.nv.info._Z6matmulPfS_S_i,"",@"SHT_CUDA_INFO"
	.sectionflags	@""
	.align	4


	//----- nvinfo : EIATTR_CUDA_API_VERSION
	.align		4
        /*0000*/ 	.byte	0x04, 0x37
        /*0002*/ 	.short	(.L_7 - .L_6)
.L_6:
        /*0004*/ 	.word	0x00000082


	//----- nvinfo : EIATTR_KPARAM_INFO
	.align		4
.L_7:
        /*0008*/ 	.byte	0x04, 0x17
        /*000a*/ 	.short	(.L_9 - .L_8)
.L_8:
        /*000c*/ 	.word	0x00000000
        /*0010*/ 	.short	0x0003
        /*0012*/ 	.short	0x0018
        /*0014*/ 	.byte	0x00, 0xf0, 0x11, 0x00


	//----- nvinfo : EIATTR_KPARAM_INFO
	.align		4
.L_9:
        /*0018*/ 	.byte	0x04, 0x17
        /*001a*/ 	.short	(.L_11 - .L_10)
.L_10:
        /*001c*/ 	.word	0x00000000
        /*0020*/ 	.short	0x0002
        /*0022*/ 	.short	0x0010
        /*0024*/ 	.byte	0x00, 0xf5, 0x21, 0x00


	//----- nvinfo : EIATTR_KPARAM_INFO
	.align		4
.L_11:
        /*0028*/ 	.byte	0x04, 0x17
        /*002a*/ 	.short	(.L_13 - .L_12)
.L_12:
        /*002c*/ 	.word	0x00000000
        /*0030*/ 	.short	0x0001
        /*0032*/ 	.short	0x0008
        /*0034*/ 	.byte	0x00, 0xf5, 0x21, 0x00


	//----- nvinfo : EIATTR_KPARAM_INFO
	.align		4
.L_13:
        /*0038*/ 	.byte	0x04, 0x17
        /*003a*/ 	.short	(.L_15 - .L_14)
.L_14:
        /*003c*/ 	.word	0x00000000
        /*0040*/ 	.short	0x0000
        /*0042*/ 	.short	0x0000
        /*0044*/ 	.byte	0x00, 0xf5, 0x21, 0x00


	//----- nvinfo : EIATTR_SPARSE_MMA_MASK
	.align		4
.L_15:
        /*0048*/ 	.byte	0x03, 0x50
        /*004a*/ 	.short	0x0000


	//----- nvinfo : EIATTR_MAXREG_COUNT
	.align		4
        /*004c*/ 	.byte	0x03, 0x1b
        /*004e*/ 	.short	0x00ff


	//----- nvinfo : EIATTR_NUM_BARRIERS
	.align		4
        /*0050*/ 	.byte	0x02, 0x4c
        /*0052*/ 	.byte	0x01
	.zero		1


	//----- nvinfo : EIATTR_MERCURY_ISA_VERSION
	.align		4
        /*0054*/ 	.byte	0x03, 0x5f
        /*0056*/ 	.short	0x0101


	//----- nvinfo : EIATTR_VRC_CTA_INIT_COUNT
	.align		4
        /*0058*/ 	.byte	0x02, 0x4a
	.zero		1
	.zero		1


	//----- nvinfo : EIATTR_EXIT_INSTR_OFFSETS
	.align		4
        /*005c*/ 	.byte	0x04, 0x1c
        /*005e*/ 	.short	(.L_17 - .L_16)


	//   ....[0]....
.L_16:
        /*0060*/ 	.word	0x00000030


	//   ....[1]....
        /*0064*/ 	.word	0x00000790


	//----- nvinfo : EIATTR_CBANK_PARAM_SIZE
	.align		4
.L_17:
        /*0068*/ 	.byte	0x03, 0x19
        /*006a*/ 	.short	0x001c


	//----- nvinfo : EIATTR_PARAM_CBANK
	.align		4
        /*006c*/ 	.byte	0x04, 0x0a
        /*006e*/ 	.short	(.L_19 - .L_18)
	.align		4
.L_18:
        /*0070*/ 	.word	index@(.nv.constant0._Z6matmulPfS_S_i)
        /*0074*/ 	.short	0x0380
        /*0076*/ 	.short	0x001c


	//----- nvinfo : EIATTR_SW_WAR
	.align		4
.L_19:
        /*0078*/ 	.byte	0x04, 0x36
        /*007a*/ 	.short	(.L_21 - .L_20)
.L_20:
        /*007c*/ 	.word	0x00000008
.L_21:


//--------------------- .nv.callgraph             --------------------------
	.section	.nv.callgraph,"",@"SHT_CUDA_CALLGRAPH"
	.align	4
	.sectionentsize	8
	.align		4
        /*0000*/ 	.word	0x00000000
	.align		4
        /*0004*/ 	.word	0xffffffff
	.align		4
        /*0008*/ 	.word	0x00000000
	.align		4
        /*000c*/ 	.word	0xfffffffe
	.align		4
        /*0010*/ 	.word	0x00000000
	.align		4
        /*0014*/ 	.word	0xfffffffd
	.align		4
        /*0018*/ 	.word	0x00000000
	.align		4
        /*001c*/ 	.word	0xfffffffc


//--------------------- .text._Z6matmulPfS_S_i    --------------------------
	.section	.text._Z6matmulPfS_S_i,"ax",@progbits
	.align	128
        .global         _Z6matmulPfS_S_i
        .type           _Z6matmulPfS_S_i,@function
        .size           _Z6matmulPfS_S_i,(.L_x_2 - _Z6matmulPfS_S_i)
        .other          _Z6matmulPfS_S_i,@"STO_CUDA_ENTRY STV_DEFAULT"
_Z6matmulPfS_S_i:
.text._Z6matmulPfS_S_i:
[----:B------:R-:W-:Y:S08]  /*0000*/  LDC R1, c[0x0][0x37c] ;  /* 0x0000df00ff017b82 */ /* 0x000ff00000000800 */
[----:B------:R-:W0:Y:S02]  /*0010*/  LDC R7, c[0x0][0x398] ;  /* 0x0000e600ff077b82 */ /* 0x000e240000000800 */
[----:B0-----:R-:W-:-:S13]  /*0020*/  ISETP.GE.U32.AND P0, PT, R7, 0x10, PT ;  /* 0x000000100700780c */ /* 0x001fda0003f06070 */
[----:B------:R-:W-:Y:S05]  /*0030*/  @!P0 EXIT ;  /* 0x000000000000894d */ /* 0x000fea0003800000 */
[----:B------:R-:W0:Y:S01]  /*0040*/  S2R R6, SR_TID.Y ;  /* 0x0000000000067919 */ /* 0x000e220000002200 */
[----:B------:R-:W1:Y:S01]  /*0050*/  S2UR UR5, SR_CgaCtaId ;  /* 0x00000000000579c3 */ /* 0x000e620000008800 */
[----:B------:R-:W2:Y:S01]  /*0060*/  LDCU.128 UR12, c[0x0][0x380] ;  /* 0x00007000ff0c77ac */ /* 0x000ea20008000c00 */
[----:B------:R-:W-:Y:S01]  /*0070*/  SHF.R.S32.HI R12, RZ, 0x1f, R7 ;  /* 0x0000001fff0c7819 */ /* 0x000fe20000011407 */
[----:B------:R-:W3:Y:S01]  /*0080*/  S2R R3, SR_CTAID.Y ;  /* 0x0000000000037919 */ /* 0x000ee20000002600 */
[----:B------:R-:W-:Y:S02]  /*0090*/  UMOV UR4, 0x400 ;  /* 0x0000040000047882 */ /* 0x000fe40000000000 */
[----:B------:R-:W-:Y:S01]  /*00a0*/  SHF.R.U64 R24, R7, 0x4, R12 ;  /* 0x0000000407187819 */ /* 0x000fe2000000120c */
[----:B------:R-:W4:Y:S01]  /*00b0*/  S2R R15, SR_TID.X ;  /* 0x00000000000f7919 */ /* 0x000f220000002100 */
[----:B------:R-:W5:Y:S01]  /*00c0*/  LDC.64 R4, c[0x0][0x390] ;  /* 0x0000e400ff047b82 */ /* 0x000f620000000a00 */
[----:B------:R-:W0:Y:S01]  /*00d0*/  LDCU.64 UR8, c[0x0][0x358] ;  /* 0x00006b00ff0877ac */ /* 0x000e220008000a00 */
[----:B------:R-:W4:Y:S01]  /*00e0*/  S2R R8, SR_CTAID.X ;  /* 0x0000000000087919 */ /* 0x000f220000002500 */
[----:B-1----:R-:W-:-:S02]  /*00f0*/  ULEA UR6, UR5, UR4, 0x18 ;  /* 0x0000000405067291 */ /* 0x002fc4000f8ec0ff */
[----:B------:R-:W-:-:S04]  /*0100*/  UIADD3 UR4, UPT, UPT, UR4, 0x400, URZ ;  /* 0x0000040004047890 */ /* 0x000fc8000fffe0ff */
[----:B------:R-:W-:Y:S01]  /*0110*/  ULEA UR4, UR5, UR4, 0x18 ;  /* 0x0000000405047291 */ /* 0x000fe2000f8ec0ff */
[-C--:B0-----:R-:W-:Y:S01]  /*0120*/  IMAD R13, R12, R6.reuse, RZ ;  /* 0x000000060c0d7224 */ /* 0x081fe200078e02ff */
[----:B------:R-:W-:Y:S01]  /*0130*/  SHF.R.U32.HI R12, RZ, 0x4, R12 ;  /* 0x00000004ff0c7819 */ /* 0x000fe2000001160c */
[----:B------:R-:W-:Y:S01]  /*0140*/  UMOV UR5, URZ ;  /* 0x000000ff00057c82 */ /* 0x000fe20008000000 */
[----:B---3--:R-:W-:-:S05]  /*0150*/  LEA R0, R3, R6, 0x4 ;  /* 0x0000000603007211 */ /* 0x008fca00078e20ff */
[----:B------:R-:W-:Y:S01]  /*0160*/  IMAD R0, R0, R7, RZ ;  /* 0x0000000700007224 */ /* 0x000fe200078e02ff */
[----:B----4-:R-:W-:-:S04]  /*0170*/  LEA R8, R8, R15, 0x4 ;  /* 0x0000000f08087211 */ /* 0x010fc800078e20ff */
[----:B------:R-:W-:Y:S02]  /*0180*/  IADD3 R10, P1, PT, R0, R15, RZ ;  /* 0x0000000f000a7210 */ /* 0x000fe40007f3e0ff */
[--C-:B------:R-:W-:Y:S02]  /*0190*/  SHF.R.S32.HI R9, RZ, 0x1f, R8.reuse ;  /* 0x0000001fff097819 */ /* 0x100fe40000011408 */
[----:B------:R-:W-:Y:S01]  /*01a0*/  IADD3 R11, PT, PT, R8, R0, RZ ;  /* 0x00000000080b7210 */ /* 0x000fe20007ffe0ff */
[----:B------:R-:W-:Y:S01]  /*01b0*/  IMAD.WIDE.U32 R2, R6, R7, R8 ;  /* 0x0000000706027225 */ /* 0x000fe200078e0008 */
[----:B--2---:R-:W-:Y:S02]  /*01c0*/  LEA R8, P0, R10, UR12, 0x2 ;  /* 0x0000000c0a087c11 */ /* 0x004fe4000f8010ff */
[----:B------:R-:W-:Y:S01]  /*01d0*/  LEA.HI.X.SX32 R9, R0, RZ, 0x1, P1 ;  /* 0x000000ff00097211 */ /* 0x000fe200008f0eff */
[----:B-----5:R-:W-:Y:S01]  /*01e0*/  IMAD.WIDE R4, R11, 0x4, R4 ;  /* 0x000000040b047825 */ /* 0x020fe200078e0204 */
[----:B------:R-:W-:-:S02]  /*01f0*/  LEA R14, P1, R2, UR14, 0x2 ;  /* 0x0000000e020e7c11 */ /* 0x000fc4000f8210ff */
[----:B------:R-:W-:Y:S02]  /*0200*/  LEA.HI.X R9, R10, UR13, R9, 0x2, P0 ;  /* 0x0000000d0a097c11 */ /* 0x000fe400080f1409 */
[----:B------:R-:W-:Y:S01]  /*0210*/  IADD3 R3, PT, PT, R3, R13, RZ ;  /* 0x0000000d03037210 */ /* 0x000fe20007ffe0ff */
[----:B------:R-:W-:Y:S01]  /*0220*/  IMAD.MOV.U32 R13, RZ, RZ, RZ ;  /* 0x000000ffff0d7224 */ /* 0x000fe200078e00ff */
[----:B------:R-:W-:Y:S02]  /*0230*/  LEA R10, R6, UR6, 0x6 ;  /* 0x00000006060a7c11 */ /* 0x000fe4000f8e30ff */
[C---:B------:R-:W-:Y:S01]  /*0240*/  LEA R11, R15.reuse, UR4, 0x2 ;  /* 0x000000040f0b7c11 */ /* 0x040fe2000f8e10ff */
[----:B------:R-:W-:Y:S01]  /*0250*/  UMOV UR4, URZ ;  /* 0x000000ff00047c82 */ /* 0x000fe20008000000 */
[----:B------:R-:W-:Y:S02]  /*0260*/  LEA.HI.X R3, R2, UR15, R3, 0x2, P1 ;  /* 0x0000000f02037c11 */ /* 0x000fe400088f1403 */
[----:B------:R-:W-:-:S02]  /*0270*/  LEA R0, R15, R10, 0x2 ;  /* 0x0000000a0f007211 */ /* 0x000fc400078e10ff */
[----:B------:R-:W-:-:S07]  /*0280*/  LEA R6, R6, R11, 0x6 ;  /* 0x0000000b06067211 */ /* 0x000fce00078e30ff */
.L_x_0:
[----:B------:R-:W-:Y:S01]  /*0290*/  IMAD.MOV.U32 R2, RZ, RZ, R14 ;  /* 0x000000ffff027224 */ /* 0x000fe200078e000e */
[----:B0-----:R0:W2:Y:S04]  /*02a0*/  LDG.E R15, desc[UR8][R8.64] ;  /* 0x00000008080f7981 */ /* 0x0010a8000c1e1900 */
[----:B------:R1:W3:Y:S01]  /*02b0*/  LDG.E R17, desc[UR8][R2.64] ;  /* 0x0000000802117981 */ /* 0x0002e2000c1e1900 */
[----:B------:R-:W-:-:S04]  /*02c0*/  UIADD3 UR4, UP0, UPT, UR4, 0x1, URZ ;  /* 0x0000000104047890 */ /* 0x000fc8000ff1e0ff */
[----:B------:R-:W-:Y:S01]  /*02d0*/  UIADD3.X UR5, UPT, UPT, URZ, UR5, URZ, UP0, !UPT ;  /* 0x00000005ff057290 */ /* 0x000fe200087fe4ff */
[----:B0-----:R-:W-:Y:S02]  /*02e0*/  IADD3 R8, P1, PT, R8, 0x40, RZ ;  /* 0x0000004008087810 */ /* 0x001fe40007f3e0ff */
[----:B------:R-:W-:Y:S01]  /*02f0*/  ISETP.GT.U32.AND P0, PT, R24, UR4, PT ;  /* 0x0000000418007c0c */ /* 0x000fe2000bf04070 */
[----:B-1----:R-:W-:Y:S01]  /*0300*/  IMAD.WIDE R2, R7, 0x40, R2 ;  /* 0x0000004007027825 */ /* 0x002fe200078e0202 */
[----:B------:R-:W-:Y:S02]  /*0310*/  IADD3.X R9, PT, PT, RZ, R9, RZ, P1, !PT ;  /* 0x00000009ff097210 */ /* 0x000fe40000ffe4ff */
[----:B------:R-:W-:Y:S01]  /*0320*/  ISETP.GT.U32.AND.EX P0, PT, R12, UR5, PT, P0 ;  /* 0x000000050c007c0c */ /* 0x000fe2000bf04100 */
[----:B--2---:R-:W-:Y:S04]  /*0330*/  STS [R0], R15 ;  /* 0x0000000f00007388 */ /* 0x004fe80000000800 */
[----:B---3--:R-:W-:Y:S01]  /*0340*/  STS [R6], R17 ;  /* 0x0000001106007388 */ /* 0x008fe20000000800 */
[----:B------:R-:W-:Y:S06]  /*0350*/  BAR.SYNC.DEFER_BLOCKING 0x0 ;  /* 0x0000000000007b1d */ /* 0x000fec0000010000 */
[----:B------:R-:W-:Y:S04]  /*0360*/  LDS R16, [R10] ;  /* 0x000000000a107984 */ /* 0x000fe80000000800 */
[----:B------:R-:W0:Y:S01]  /*0370*/  LDS R22, [R11] ;  /* 0x000000000b167984 */ /* 0x000e220000000800 */
[----:B------:R-:W-:Y:S06]  /*0380*/  BAR.SYNC.DEFER_BLOCKING 0x0 ;  /* 0x0000000000007b1d */ /* 0x000fec0000010000 */
[----:B------:R-:W-:Y:S04]  /*0390*/  LDS R25, [R10+0x4] ;  /* 0x000004000a197984 */ /* 0x000fe80000000800 */
[----:B------:R-:W1:Y:S01]  /*03a0*/  LDS R27, [R11+0x40] ;  /* 0x000040000b1b7984 */ /* 0x000e620000000800 */
[----:B------:R-:W-:Y:S01]  /*03b0*/  BAR.SYNC.DEFER_BLOCKING 0x0 ;  /* 0x0000000000007b1d */ /* 0x000fe20000010000 */
[----:B0-----:R-:W-:-:S05]  /*03c0*/  FFMA R16, R16, R22, R13 ;  /* 0x0000001610107223 */ /* 0x001fca000000000d */
[----:B------:R-:W-:Y:S04]  /*03d0*/  LDS R21, [R10+0x8] ;  /* 0x000008000a157984 */ /* 0x000fe80000000800 */
[----:B------:R-:W0:Y:S01]  /*03e0*/  LDS R14, [R11+0x80] ;  /* 0x000080000b0e7984 */ /* 0x000e220000000800 */
[----:B------:R-:W-:Y:S01]  /*03f0*/  BAR.SYNC.DEFER_BLOCKING 0x0 ;  /* 0x0000000000007b1d */ /* 0x000fe20000010000 */
[----:B-1----:R-:W-:-:S05]  /*0400*/  FFMA R22, R25, R27, R16 ;  /* 0x0000001b19167223 */ /* 0x002fca0000000010 */
        /* <DEDUP_REMOVED lines=50> */
[----:B0-----:R-:W-:-:S04]  /*0730*/  FFMA R14, R23, R26, R14 ;  /* 0x0000001a170e7223 */ /* 0x001fc8000000000e */
[----:B-1----:R-:W-:Y:S01]  /*0740*/  FFMA R13, R19, R20, R14 ;  /* 0x00000014130d7223 */ /* 0x002fe2000000000e */
[----:B------:R-:W-:Y:S01]  /*0750*/  BAR.SYNC.DEFER_BLOCKING 0x0 ;  /* 0x0000000000007b1d */ /* 0x000fe20000010000 */
[----:B------:R-:W-:-:S05]  /*0760*/  MOV R14, R2 ;  /* 0x00000002000e7202 */ /* 0x000fca0000000f00 */
[----:B------:R0:W-:Y:S01]  /*0770*/  STG.E desc[UR8][R4.64], R13 ;  /* 0x0000000d04007986 */ /* 0x0001e2000c101908 */
[----:B------:R-:W-:Y:S05]  /*0780*/  @P0 BRA `(.L_x_0) ;  /* 0xfffffff800c00947 */ /* 0x000fea000383ffff */
[----:B------:R-:W-:Y:S05]  /*0790*/  EXIT ;  /* 0x000000000000794d */ /* 0x000fea0003800000 */
.L_x_1:
[----:B------:R-:W-:-:S00]  /*07a0*/  BRA `(.L_x_1) ;  /* 0xfffffffc00fc7947 */ /* 0x000fc0000383ffff */
[----:B------:R-:W-:-:S00]  /*07b0*/  NOP ;  /* 0x0000000000007918 */ /* 0x000fc00000000000 */
        /* <DEDUP_REMOVED lines=12> */
.L_x_2:


//--------------------- .nv.shared._Z6matmulPfS_S_i --------------------------
	.section	.nv.shared._Z6matmulPfS_S_i,"aw",@nobits
	.sectionflags	@""
	.align	4
.nv.shared._Z6matmulPfS_S_i:
	.zero		3072


//--------------------- .nv.shared.reserved.0     --------------------------
	.section	.nv.shared.reserved.0,"aw",@nobits
	.weak		__nv_reservedSMEM_offset_0_alias
	.size		__nv_reservedSMEM_offset_0_alias, 0, 64
	.other		__nv_reservedSMEM_offset_0_alias,@"STO_CUDA_RESERVED_SHARED STV_DEFAULT"
__nv_reservedSMEM_offset_0_alias:
	.zero		0
	.zero		64


//--------------------- .nv.constant0._Z6matmulPfS_S_i --------------------------
	.section	.nv.constant0._Z6matmulPfS_S_i,"a",@progbits
	.sectionflags	@""
	.align	4
.nv.constant0._Z6matmulPfS_S_i:
	.zero		924


//--------------------- SYMBOLS --------------------------

	.type		.nv.reservedSmem.offset0,@object
	.size		.nv.reservedSmem.offset0,0x4
	.type		.nv.reservedSmem.cap,@object
	.size		.nv.reservedSmem.cap,0x4
